//
// Generated by NVIDIA NVVM Compiler
//
// Compiler Build ID: CL-36424714
// Cuda compilation tools, release 13.0, V13.0.88
// Based on NVVM 20.0.0
//

.version 9.0
.target sm_100
.address_size 64

	// .globl	_Z12my_reduce256PKfS0_Pfii
// _ZZ12my_reduce256PKfS0_PfiiE1Z has been demoted
// _ZZ12my_reduce256PKfS0_PfiiE4my_w has been demoted
// _ZZ11my_reduce64PKfS0_PfiiE1Z has been demoted
// _ZZ11my_reduce64PKfS0_PfiiE4my_w has been demoted
// _ZZ11my_reduce16PKfS0_PfiiE1Z has been demoted
// _ZZ11my_reduce16PKfS0_PfiiE4my_w has been demoted

.visible .entry _Z12my_reduce256PKfS0_Pfii(
	.param .u64 .ptr .align 1 _Z12my_reduce256PKfS0_Pfii_param_0,
	.param .u64 .ptr .align 1 _Z12my_reduce256PKfS0_Pfii_param_1,
	.param .u64 .ptr .align 1 _Z12my_reduce256PKfS0_Pfii_param_2,
	.param .u32 _Z12my_reduce256PKfS0_Pfii_param_3,
	.param .u32 _Z12my_reduce256PKfS0_Pfii_param_4
)
{
	.reg .pred 	%p<9>;
	.reg .b32 	%r<13>;
	.reg .b32 	%f<52>;
	.reg .b64 	%rd<12>;
	// demoted variable
	.shared .align 4 .b8 _ZZ12my_reduce256PKfS0_PfiiE1Z[1024];
	// demoted variable
	.shared .align 4 .b8 _ZZ12my_reduce256PKfS0_PfiiE4my_w[1024];
	ld.param.u64 	%rd2, [_Z12my_reduce256PKfS0_Pfii_param_0];
	ld.param.u64 	%rd3, [_Z12my_reduce256PKfS0_Pfii_param_1];
	ld.param.u64 	%rd1, [_Z12my_reduce256PKfS0_Pfii_param_2];
	cvta.to.global.u64 	%rd4, %rd2;
	cvta.to.global.u64 	%rd5, %rd3;
	mov.u32 	%r1, %ctaid.z;
	mov.u32 	%r5, %tid.y;
	shl.b32 	%r6, %r5, 4;
	mov.u32 	%r7, %tid.x;
	add.s32 	%r2, %r6, %r7;
	shl.b32 	%r8, %r1, 8;
	add.s32 	%r9, %r8, %r2;
	mul.wide.u32 	%rd6, %r9, 4;
	add.s64 	%rd7, %rd5, %rd6;
	ld.global.f32 	%f1, [%rd7];
	shl.b32 	%r10, %r2, 2;
	mov.u32 	%r11, _ZZ12my_reduce256PKfS0_PfiiE1Z;
	add.s32 	%r3, %r11, %r10;
	st.shared.f32 	[%r3], %f1;
	add.s64 	%rd8, %rd4, %rd6;
	ld.global.f32 	%f2, [%rd8];
	mov.u32 	%r12, _ZZ12my_reduce256PKfS0_PfiiE4my_w;
	add.s32 	%r4, %r12, %r10;
	st.shared.f32 	[%r4], %f2;
	bar.sync 	0;
	setp.gt.u32 	%p1, %r2, 127;
	@%p1 bra 	$L__BB0_2;
	ld.shared.f32 	%f3, [%r4+512];
	ld.shared.f32 	%f4, [%r4];
	add.f32 	%f5, %f3, %f4;
	st.shared.f32 	[%r4], %f5;
	ld.shared.f32 	%f6, [%r3+512];
	ld.shared.f32 	%f7, [%r3];
	add.f32 	%f8, %f6, %f7;
	st.shared.f32 	[%r3], %f8;
$L__BB0_2:
	bar.sync 	0;
	setp.gt.u32 	%p2, %r2, 63;
	@%p2 bra 	$L__BB0_4;
	ld.shared.f32 	%f9, [%r4+256];
	ld.shared.f32 	%f10, [%r4];
	add.f32 	%f11, %f9, %f10;
	st.shared.f32 	[%r4], %f11;
	ld.shared.f32 	%f12, [%r3+256];
	ld.shared.f32 	%f13, [%r3];
	add.f32 	%f14, %f12, %f13;
	st.shared.f32 	[%r3], %f14;
$L__BB0_4:
	bar.sync 	0;
	setp.gt.u32 	%p3, %r2, 31;
	@%p3 bra 	$L__BB0_6;
	ld.shared.f32 	%f15, [%r4+128];
	ld.shared.f32 	%f16, [%r4];
	add.f32 	%f17, %f15, %f16;
	st.shared.f32 	[%r4], %f17;
	ld.shared.f32 	%f18, [%r3+128];
	ld.shared.f32 	%f19, [%r3];
	add.f32 	%f20, %f18, %f19;
	st.shared.f32 	[%r3], %f20;
$L__BB0_6:
	bar.sync 	0;
	setp.gt.u32 	%p4, %r2, 15;
	@%p4 bra 	$L__BB0_8;
	ld.shared.f32 	%f21, [%r4+64];
	ld.shared.f32 	%f22, [%r4];
	add.f32 	%f23, %f21, %f22;
	st.shared.f32 	[%r4], %f23;
	ld.shared.f32 	%f24, [%r3+64];
	ld.shared.f32 	%f25, [%r3];
	add.f32 	%f26, %f24, %f25;
	st.shared.f32 	[%r3], %f26;
$L__BB0_8:
	bar.sync 	0;
	setp.gt.u32 	%p5, %r2, 7;
	@%p5 bra 	$L__BB0_10;
	ld.shared.f32 	%f27, [%r4+32];
	ld.shared.f32 	%f28, [%r4];
	add.f32 	%f29, %f27, %f28;
	st.shared.f32 	[%r4], %f29;
	ld.shared.f32 	%f30, [%r3+32];
	ld.shared.f32 	%f31, [%r3];
	add.f32 	%f32, %f30, %f31;
	st.shared.f32 	[%r3], %f32;
$L__BB0_10:
	bar.sync 	0;
	setp.gt.u32 	%p6, %r2, 3;
	@%p6 bra 	$L__BB0_12;
	ld.shared.f32 	%f33, [%r4+16];
	ld.shared.f32 	%f34, [%r4];
	add.f32 	%f35, %f33, %f34;
	st.shared.f32 	[%r4], %f35;
	ld.shared.f32 	%f36, [%r3+16];
	ld.shared.f32 	%f37, [%r3];
	add.f32 	%f38, %f36, %f37;
	st.shared.f32 	[%r3], %f38;
$L__BB0_12:
	bar.sync 	0;
	setp.gt.u32 	%p7, %r2, 1;
	@%p7 bra 	$L__BB0_14;
	ld.shared.f32 	%f39, [%r4+8];
	ld.shared.f32 	%f40, [%r4];
	add.f32 	%f41, %f39, %f40;
	st.shared.f32 	[%r4], %f41;
	ld.shared.f32 	%f42, [%r3+8];
	ld.shared.f32 	%f43, [%r3];
	add.f32 	%f44, %f42, %f43;
	st.shared.f32 	[%r3], %f44;
$L__BB0_14:
	bar.sync 	0;
	setp.ne.s32 	%p8, %r2, 0;
	@%p8 bra 	$L__BB0_16;
	ld.shared.f32 	%f45, [_ZZ12my_reduce256PKfS0_PfiiE4my_w];
	ld.shared.f32 	%f46, [_ZZ12my_reduce256PKfS0_PfiiE4my_w+4];
	add.f32 	%f47, %f45, %f46;
	ld.shared.f32 	%f48, [_ZZ12my_reduce256PKfS0_PfiiE1Z];
	ld.shared.f32 	%f49, [_ZZ12my_reduce256PKfS0_PfiiE1Z+4];
	add.f32 	%f50, %f48, %f49;
	div.rn.f32 	%f51, %f47, %f50;
	cvta.to.global.u64 	%rd9, %rd1;
	mul.wide.u32 	%rd10, %r1, 4;
	add.s64 	%rd11, %rd9, %rd10;
	st.global.f32 	[%rd11], %f51;
$L__BB0_16:
	ret;

}
	// .globl	_Z11my_reduce64PKfS0_Pfii
.visible .entry _Z11my_reduce64PKfS0_Pfii(
	.param .u64 .ptr .align 1 _Z11my_reduce64PKfS0_Pfii_param_0,
	.param .u64 .ptr .align 1 _Z11my_reduce64PKfS0_Pfii_param_1,
	.param .u64 .ptr .align 1 _Z11my_reduce64PKfS0_Pfii_param_2,
	.param .u32 _Z11my_reduce64PKfS0_Pfii_param_3,
	.param .u32 _Z11my_reduce64PKfS0_Pfii_param_4
)
{
	.reg .pred 	%p<7>;
	.reg .b32 	%r<13>;
	.reg .b32 	%f<40>;
	.reg .b64 	%rd<12>;
	// demoted variable
	.shared .align 4 .b8 _ZZ11my_reduce64PKfS0_PfiiE1Z[256];
	// demoted variable
	.shared .align 4 .b8 _ZZ11my_reduce64PKfS0_PfiiE4my_w[256];
	ld.param.u64 	%rd2, [_Z11my_reduce64PKfS0_Pfii_param_0];
	ld.param.u64 	%rd3, [_Z11my_reduce64PKfS0_Pfii_param_1];
	ld.param.u64 	%rd1, [_Z11my_reduce64PKfS0_Pfii_param_2];
	cvta.to.global.u64 	%rd4, %rd2;
	cvta.to.global.u64 	%rd5, %rd3;
	mov.u32 	%r1, %ctaid.z;
	mov.u32 	%r5, %tid.y;
	shl.b32 	%r6, %r5, 3;
	mov.u32 	%r7, %tid.x;
	add.s32 	%r2, %r6, %r7;
	shl.b32 	%r8, %r1, 6;
	add.s32 	%r9, %r8, %r2;
	mul.wide.u32 	%rd6, %r9, 4;
	add.s64 	%rd7, %rd5, %rd6;
	ld.global.f32 	%f1, [%rd7];
	shl.b32 	%r10, %r2, 2;
	mov.u32 	%r11, _ZZ11my_reduce64PKfS0_PfiiE1Z;
	add.s32 	%r3, %r11, %r10;
	st.shared.f32 	[%r3], %f1;
	add.s64 	%rd8, %rd4, %rd6;
	ld.global.f32 	%f2, [%rd8];
	mov.u32 	%r12, _ZZ11my_reduce64PKfS0_PfiiE4my_w;
	add.s32 	%r4, %r12, %r10;
	st.shared.f32 	[%r4], %f2;
	bar.sync 	0;
	setp.gt.u32 	%p1, %r2, 31;
	@%p1 bra 	$L__BB1_2;
	ld.shared.f32 	%f3, [%r4+128];
	ld.shared.f32 	%f4, [%r4];
	add.f32 	%f5, %f3, %f4;
	st.shared.f32 	[%r4], %f5;
	ld.shared.f32 	%f6, [%r3+128];
	ld.shared.f32 	%f7, [%r3];
	add.f32 	%f8, %f6, %f7;
	st.shared.f32 	[%r3], %f8;
$L__BB1_2:
	bar.sync 	0;
	setp.gt.u32 	%p2, %r2, 15;
	@%p2 bra 	$L__BB1_4;
	ld.shared.f32 	%f9, [%r4+64];
	ld.shared.f32 	%f10, [%r4];
	add.f32 	%f11, %f9, %f10;
	st.shared.f32 	[%r4], %f11;
	ld.shared.f32 	%f12, [%r3+64];
	ld.shared.f32 	%f13, [%r3];
	add.f32 	%f14, %f12, %f13;
	st.shared.f32 	[%r3], %f14;
$L__BB1_4:
	bar.sync 	0;
	setp.gt.u32 	%p3, %r2, 7;
	@%p3 bra 	$L__BB1_6;
	ld.shared.f32 	%f15, [%r4+32];
	ld.shared.f32 	%f16, [%r4];
	add.f32 	%f17, %f15, %f16;
	st.shared.f32 	[%r4], %f17;
	ld.shared.f32 	%f18, [%r3+32];
	ld.shared.f32 	%f19, [%r3];
	add.f32 	%f20, %f18, %f19;
	st.shared.f32 	[%r3], %f20;
$L__BB1_6:
	bar.sync 	0;
	setp.gt.u32 	%p4, %r2, 3;
	@%p4 bra 	$L__BB1_8;
	ld.shared.f32 	%f21, [%r4+16];
	ld.shared.f32 	%f22, [%r4];
	add.f32 	%f23, %f21, %f22;
	st.shared.f32 	[%r4], %f23;
	ld.shared.f32 	%f24, [%r3+16];
	ld.shared.f32 	%f25, [%r3];
	add.f32 	%f26, %f24, %f25;
	st.shared.f32 	[%r3], %f26;
$L__BB1_8:
	bar.sync 	0;
	setp.gt.u32 	%p5, %r2, 1;
	@%p5 bra 	$L__BB1_10;
	ld.shared.f32 	%f27, [%r4+8];
	ld.shared.f32 	%f28, [%r4];
	add.f32 	%f29, %f27, %f28;
	st.shared.f32 	[%r4], %f29;
	ld.shared.f32 	%f30, [%r3+8];
	ld.shared.f32 	%f31, [%r3];
	add.f32 	%f32, %f30, %f31;
	st.shared.f32 	[%r3], %f32;
$L__BB1_10:
	bar.sync 	0;
	setp.ne.s32 	%p6, %r2, 0;
	@%p6 bra 	$L__BB1_12;
	ld.shared.f32 	%f33, [_ZZ11my_reduce64PKfS0_PfiiE4my_w];
	ld.shared.f32 	%f34, [_ZZ11my_reduce64PKfS0_PfiiE4my_w+4];
	add.f32 	%f35, %f33, %f34;
	ld.shared.f32 	%f36, [_ZZ11my_reduce64PKfS0_PfiiE1Z];
	ld.shared.f32 	%f37, [_ZZ11my_reduce64PKfS0_PfiiE1Z+4];
	add.f32 	%f38, %f36, %f37;
	div.rn.f32 	%f39, %f35, %f38;
	cvta.to.global.u64 	%rd9, %rd1;
	mul.wide.u32 	%rd10, %r1, 4;
	add.s64 	%rd11, %rd9, %rd10;
	st.global.f32 	[%rd11], %f39;
$L__BB1_12:
	ret;

}
	// .globl	_Z11my_reduce16PKfS0_Pfii
.visible .entry _Z11my_reduce16PKfS0_Pfii(
	.param .u64 .ptr .align 1 _Z11my_reduce16PKfS0_Pfii_param_0,
	.param .u64 .ptr .align 1 _Z11my_reduce16PKfS0_Pfii_param_1,
	.param .u64 .ptr .align 1 _Z11my_reduce16PKfS0_Pfii_param_2,
	.param .u32 _Z11my_reduce16PKfS0_Pfii_param_3,
	.param .u32 _Z11my_reduce16PKfS0_Pfii_param_4
)
{
	.reg .pred 	%p<5>;
	.reg .b32 	%r<13>;
	.reg .b32 	%f<28>;
	.reg .b64 	%rd<12>;
	// demoted variable
	.shared .align 4 .b8 _ZZ11my_reduce16PKfS0_PfiiE1Z[64];
	// demoted variable
	.shared .align 4 .b8 _ZZ11my_reduce16PKfS0_PfiiE4my_w[64];
	ld.param.u64 	%rd2, [_Z11my_reduce16PKfS0_Pfii_param_0];
	ld.param.u64 	%rd3, [_Z11my_reduce16PKfS0_Pfii_param_1];
	ld.param.u64 	%rd1, [_Z11my_reduce16PKfS0_Pfii_param_2];
	cvta.to.global.u64 	%rd4, %rd2;
	cvta.to.global.u64 	%rd5, %rd3;
	mov.u32 	%r1, %ctaid.z;
	mov.u32 	%r5, %tid.y;
	shl.b32 	%r6, %r5, 2;
	mov.u32 	%r7, %tid.x;
	add.s32 	%r2, %r6, %r7;
	shl.b32 	%r8, %r1, 4;
	add.s32 	%r9, %r8, %r2;
	mul.wide.u32 	%rd6, %r9, 4;
	add.s64 	%rd7, %rd5, %rd6;
	ld.global.f32 	%f1, [%rd7];
	shl.b32 	%r10, %r2, 2;
	mov.u32 	%r11, _ZZ11my_reduce16PKfS0_PfiiE1Z;
	add.s32 	%r3, %r11, %r10;
	st.shared.f32 	[%r3], %f1;
	add.s64 	%rd8, %rd4, %rd6;
	ld.global.f32 	%f2, [%rd8];
	mov.u32 	%r12, _ZZ11my_reduce16PKfS0_PfiiE4my_w;
	add.s32 	%r4, %r12, %r10;
	st.shared.f32 	[%r4], %f2;
	bar.sync 	0;
	setp.gt.u32 	%p1, %r2, 7;
	@%p1 bra 	$L__BB2_2;
	ld.shared.f32 	%f3, [%r4+32];
	ld.shared.f32 	%f4, [%r4];
	add.f32 	%f5, %f3, %f4;
	st.shared.f32 	[%r4], %f5;
	ld.shared.f32 	%f6, [%r3+32];
	ld.shared.f32 	%f7, [%r3];
	add.f32 	%f8, %f6, %f7;
	st.shared.f32 	[%r3], %f8;
$L__BB2_2:
	bar.sync 	0;
	setp.gt.u32 	%p2, %r2, 3;
	@%p2 bra 	$L__BB2_4;
	ld.shared.f32 	%f9, [%r4+16];
	ld.shared.f32 	%f10, [%r4];
	add.f32 	%f11, %f9, %f10;
	st.shared.f32 	[%r4], %f11;
	ld.shared.f32 	%f12, [%r3+16];
	ld.shared.f32 	%f13, [%r3];
	add.f32 	%f14, %f12, %f13;
	st.shared.f32 	[%r3], %f14;
$L__BB2_4:
	bar.sync 	0;
	setp.gt.u32 	%p3, %r2, 1;
	@%p3 bra 	$L__BB2_6;
	ld.shared.f32 	%f15, [%r4+8];
	ld.shared.f32 	%f16, [%r4];
	add.f32 	%f17, %f15, %f16;
	st.shared.f32 	[%r4], %f17;
	ld.shared.f32 	%f18, [%r3+8];
	ld.shared.f32 	%f19, [%r3];
	add.f32 	%f20, %f18, %f19;
	st.shared.f32 	[%r3], %f20;
$L__BB2_6:
	bar.sync 	0;
	setp.ne.s32 	%p4, %r2, 0;
	@%p4 bra 	$L__BB2_8;
	ld.shared.f32 	%f21, [_ZZ11my_reduce16PKfS0_PfiiE4my_w];
	ld.shared.f32 	%f22, [_ZZ11my_reduce16PKfS0_PfiiE4my_w+4];
	add.f32 	%f23, %f21, %f22;
	ld.shared.f32 	%f24, [_ZZ11my_reduce16PKfS0_PfiiE1Z];
	ld.shared.f32 	%f25, [_ZZ11my_reduce16PKfS0_PfiiE1Z+4];
	add.f32 	%f26, %f24, %f25;
	div.rn.f32 	%f27, %f23, %f26;
	cvta.to.global.u64 	%rd9, %rd1;
	mul.wide.u32 	%rd10, %r1, 4;
	add.s64 	%rd11, %rd9, %rd10;
	st.global.f32 	[%rd11], %f27;
$L__BB2_8:
	ret;

}


// ===== COMPILED SASS (sm_100) =====

	.target	sm_100

	.elftype	@"ET_EXEC"


//--------------------- .note.nv.tkinfo           --------------------------
	.section	.note.nv.tkinfo,"",@"SHT_NOTE"
	.sectionflags	@"SHF_NOTE_NV_TKINFO"
	.tkinfo
        /*0018*/ 	.word	0x00000002
        /*0030*/ 	.string	""
        /*0030*/ 	.string	"ptxas"
        /*0030*/ 	.string	"Cuda compilation tools, release 13.0, V13.0.88"
        /*0030*/ 	.string	"Build cuda_13.0.r13.0/compiler.36424714_0"
        /*0030*/ 	.string	"-arch sm_100 -m 64 "



//--------------------- .note.nv.cuinfo           --------------------------
	.section	.note.nv.cuinfo,"",@"SHT_NOTE"
	.sectionflags	@"SHF_NOTE_NV_CUINFO"
        /*0018*/ 	.short	0x0002
        /*001a*/ 	.short	0x0064
        /*001c*/ 	.short	0x0082
	.zero		2


//--------------------- .nv.info                  --------------------------
	.section	.nv.info,"",@"SHT_CUDA_INFO"
	.align	4


	//----- nvinfo : EIATTR_REGCOUNT
	.align		4
        /*0000*/ 	.byte	0x04, 0x2f
        /*0002*/ 	.short	(.L_1 - .L_0)
	.align		4
.L_0:
        /*0004*/ 	.word	index@(_Z12my_reduce256PKfS0_Pfii)
        /*0008*/ 	.word	0x00000010


	//----- nvinfo : EIATTR_FRAME_SIZE
	.align		4
.L_1:
        /*000c*/ 	.byte	0x04, 0x11
        /*000e*/ 	.short	(.L_3 - .L_2)
	.align		4
.L_2:
        /*0010*/ 	.word	index@($__internal_2_$__cuda_sm3x_div_rn_noftz_f32_slowpath)
        /*0014*/ 	.word	0x00000000


	//----- nvinfo : EIATTR_FRAME_SIZE
	.align		4
.L_3:
        /*0018*/ 	.byte	0x04, 0x11
        /*001a*/ 	.short	(.L_5 - .L_4)
	.align		4
.L_4:
        /*001c*/ 	.word	index@(_Z12my_reduce256PKfS0_Pfii)
        /*0020*/ 	.word	0x00000000


	//----- nvinfo : EIATTR_REGCOUNT
	.align		4
.L_5:
        /*0024*/ 	.byte	0x04, 0x2f
        /*0026*/ 	.short	(.L_7 - .L_6)
	.align		4
.L_6:
        /*0028*/ 	.word	index@(_Z11my_reduce64PKfS0_Pfii)
        /*002c*/ 	.word	0x00000010


	//----- nvinfo : EIATTR_FRAME_SIZE
	.align		4
.L_7:
        /*0030*/ 	.byte	0x04, 0x11
        /*0032*/ 	.short	(.L_9 - .L_8)
	.align		4
.L_8:
        /*0034*/ 	.word	index@($__internal_1_$__cuda_sm3x_div_rn_noftz_f32_slowpath)
        /*0038*/ 	.word	0x00000000


	//----- nvinfo : EIATTR_FRAME_SIZE
	.align		4
.L_9:
        /*003c*/ 	.byte	0x04, 0x11
        /*003e*/ 	.short	(.L_11 - .L_10)
	.align		4
.L_10:
        /*0040*/ 	.word	index@(_Z11my_reduce64PKfS0_Pfii)
        /*0044*/ 	.word	0x00000000


	//----- nvinfo : EIATTR_REGCOUNT
	.align		4
.L_11:
        /*0048*/ 	.byte	0x04, 0x2f
        /*004a*/ 	.short	(.L_13 - .L_12)
	.align		4
.L_12:
        /*004c*/ 	.word	index@(_Z11my_reduce16PKfS0_Pfii)
        /*0050*/ 	.word	0x00000010


	//----- nvinfo : EIATTR_FRAME_SIZE
	.align		4
.L_13:
        /*0054*/ 	.byte	0x04, 0x11
        /*0056*/ 	.short	(.L_15 - .L_14)
	.align		4
.L_14:
        /*0058*/ 	.word	index@($__internal_0_$__cuda_sm3x_div_rn_noftz_f32_slowpath)
        /*005c*/ 	.word	0x00000000


	//----- nvinfo : EIATTR_FRAME_SIZE
	.align		4
.L_15:
        /*0060*/ 	.byte	0x04, 0x11
        /*0062*/ 	.short	(.L_17 - .L_16)
	.align		4
.L_16:
        /*0064*/ 	.word	index@(_Z11my_reduce16PKfS0_Pfii)
        /*0068*/ 	.word	0x00000000


	//----- nvinfo : EIATTR_MIN_STACK_SIZE
	.align		4
.L_17:
        /*006c*/ 	.byte	0x04, 0x12
        /*006e*/ 	.short	(.L_19 - .L_18)
	.align		4
.L_18:
        /*0070*/ 	.word	index@(_Z11my_reduce16PKfS0_Pfii)
        /*0074*/ 	.word	0x00000000


	//----- nvinfo : EIATTR_MIN_STACK_SIZE
	.align		4
.L_19:
        /*0078*/ 	.byte	0x04, 0x12
        /*007a*/ 	.short	(.L_21 - .L_20)
	.align		4
.L_20:
        /*007c*/ 	.word	index@(_Z11my_reduce64PKfS0_Pfii)
        /*0080*/ 	.word	0x00000000


	//----- nvinfo : EIATTR_MIN_STACK_SIZE
	.align		4
.L_21:
        /*0084*/ 	.byte	0x04, 0x12
        /*0086*/ 	.short	(.L_23 - .L_22)
	.align		4
.L_22:
        /*0088*/ 	.word	index@(_Z12my_reduce256PKfS0_Pfii)
        /*008c*/ 	.word	0x00000000
.L_23:


//--------------------- .nv.compat                --------------------------
	.section	.nv.compat,"",@"SHT_CUDA_COMPAT_INFO"
	.align	4
        /*0000*/ 	.byte	0x02, 0x09, 0x00, 0x00, 0x02, 0x02, 0x01, 0x00, 0x02, 0x05, 0x05, 0x00, 0x03, 0x07, 0x01, 0x01
        /*0010*/ 	.byte	0x02, 0x03, 0x00, 0x00, 0x02, 0x06, 0x01, 0x00, 0x04, 0x0b, 0x08, 0x00, 0x01, 0x00, 0x00, 0x00
        /*0020*/ 	.byte	0x00, 0x00, 0x00, 0x00


//--------------------- .nv.info._Z11my_reduce16PKfS0_Pfii --------------------------
	.section	.nv.info._Z11my_reduce16PKfS0_Pfii,"",@"SHT_CUDA_INFO"
	.sectionflags	@""
	.align	4


	//----- nvinfo : EIATTR_CUDA_API_VERSION
	.align		4
        /*0000*/ 	.byte	0x04, 0x37
        /*0002*/ 	.short	(.L_25 - .L_24)
.L_24:
        /*0004*/ 	.word	0x00000082


	//----- nvinfo : EIATTR_KPARAM_INFO
	.align		4
.L_25:
        /*0008*/ 	.byte	0x04, 0x17
        /*000a*/ 	.short	(.L_27 - .L_26)
.L_26:
        /*000c*/ 	.word	0x00000000
        /*0010*/ 	.short	0x0004
        /*0012*/ 	.short	0x001c
        /*0014*/ 	.byte	0x00, 0xf0, 0x11, 0x00


	//----- nvinfo : EIATTR_KPARAM_INFO
	.align		4
.L_27:
        /*0018*/ 	.byte	0x04, 0x17
        /*001a*/ 	.short	(.L_29 - .L_28)
.L_28:
        /*001c*/ 	.word	0x00000000
        /*0020*/ 	.short	0x0003
        /*0022*/ 	.short	0x0018
        /*0024*/ 	.byte	0x00, 0xf0, 0x11, 0x00


	//----- nvinfo : EIATTR_KPARAM_INFO
	.align		4
.L_29:
        /*0028*/ 	.byte	0x04, 0x17
        /*002a*/ 	.short	(.L_31 - .L_30)
.L_30:
        /*002c*/ 	.word	0x00000000
        /*0030*/ 	.short	0x0002
        /*0032*/ 	.short	0x0010
        /*0034*/ 	.byte	0x00, 0xf5, 0x21, 0x00


	//----- nvinfo : EIATTR_KPARAM_INFO
	.align		4
.L_31:
        /*0038*/ 	.byte	0x04, 0x17
        /*003a*/ 	.short	(.L_33 - .L_32)
.L_32:
        /*003c*/ 	.word	0x00000000
        /*0040*/ 	.short	0x0001
        /*0042*/ 	.short	0x0008
        /*0044*/ 	.byte	0x00, 0xf5, 0x21, 0x00


	//----- nvinfo : EIATTR_KPARAM_INFO
	.align		4
.L_33:
        /*0048*/ 	.byte	0x04, 0x17
        /*004a*/ 	.short	(.L_35 - .L_34)
.L_34:
        /*004c*/ 	.word	0x00000000
        /*0050*/ 	.short	0x0000
        /*0052*/ 	.short	0x0000
        /*0054*/ 	.byte	0x00, 0xf5, 0x21, 0x00


	//----- nvinfo : EIATTR_SPARSE_MMA_MASK
	.align		4
.L_35:
        /*0058*/ 	.byte	0x03, 0x50
        /*005a*/ 	.short	0x0000


	//----- nvinfo : EIATTR_MAXREG_COUNT
	.align		4
        /*005c*/ 	.byte	0x03, 0x1b
        /*005e*/ 	.short	0x00ff


	//----- nvinfo : EIATTR_NUM_BARRIERS
	.align		4
        /*0060*/ 	.byte	0x02, 0x4c
        /*0062*/ 	.byte	0x01
	.zero		1


	//----- nvinfo : EIATTR_MERCURY_ISA_VERSION
	.align		4
        /*0064*/ 	.byte	0x03, 0x5f
        /*0066*/ 	.short	0x0101


	//----- nvinfo : EIATTR_VRC_CTA_INIT_COUNT
	.align		4
        /*0068*/ 	.byte	0x02, 0x4a
	.zero		1
	.zero		1


	//----- nvinfo : EIATTR_EXIT_INSTR_OFFSETS
	.align		4
        /*006c*/ 	.byte	0x04, 0x1c
        /*006e*/ 	.short	(.L_37 - .L_36)


	//   ....[0]....
.L_36:
        /*0070*/ 	.word	0x00000360


	//   ....[1]....
        /*0074*/ 	.word	0x00000490


	//----- nvinfo : EIATTR_CRS_STACK_SIZE
	.align		4
.L_37:
        /*0078*/ 	.byte	0x04, 0x1e
        /*007a*/ 	.short	(.L_39 - .L_38)
.L_38:
        /*007c*/ 	.word	0x00000000


	//----- nvinfo : EIATTR_CBANK_PARAM_SIZE
	.align		4
.L_39:
        /*0080*/ 	.byte	0x03, 0x19
        /*0082*/ 	.short	0x0020


	//----- nvinfo : EIATTR_PARAM_CBANK
	.align		4
        /*0084*/ 	.byte	0x04, 0x0a
        /*0086*/ 	.short	(.L_41 - .L_40)
	.align		4
.L_40:
        /*0088*/ 	.word	index@(.nv.constant0._Z11my_reduce16PKfS0_Pfii)
        /*008c*/ 	.short	0x0380
        /*008e*/ 	.short	0x0020


	//----- nvinfo : EIATTR_SW_WAR
	.align		4
.L_41:
        /*0090*/ 	.byte	0x04, 0x36
        /*0092*/ 	.short	(.L_43 - .L_42)
.L_42:
        /*0094*/ 	.word	0x00000008
.L_43:


//--------------------- .nv.info._Z11my_reduce64PKfS0_Pfii --------------------------
	.section	.nv.info._Z11my_reduce64PKfS0_Pfii,"",@"SHT_CUDA_INFO"
	.sectionflags	@""
	.align	4


	//----- nvinfo : EIATTR_CUDA_API_VERSION
	.align		4
        /*0000*/ 	.byte	0x04, 0x37
        /*0002*/ 	.short	(.L_45 - .L_44)
.L_44:
        /*0004*/ 	.word	0x00000082


	//----- nvinfo : EIATTR_KPARAM_INFO
	.align		4
.L_45:
        /*0008*/ 	.byte	0x04, 0x17
        /*000a*/ 	.short	(.L_47 - .L_46)
.L_46:
        /*000c*/ 	.word	0x00000000
        /*0010*/ 	.short	0x0004
        /*0012*/ 	.short	0x001c
        /*0014*/ 	.byte	0x00, 0xf0, 0x11, 0x00


	//----- nvinfo : EIATTR_KPARAM_INFO
	.align		4
.L_47:
        /*0018*/ 	.byte	0x04, 0x17
        /*001a*/ 	.short	(.L_49 - .L_48)
.L_48:
        /*001c*/ 	.word	0x00000000
        /*0020*/ 	.short	0x0003
        /*0022*/ 	.short	0x0018
        /*0024*/ 	.byte	0x00, 0xf0, 0x11, 0x00


	//----- nvinfo : EIATTR_KPARAM_INFO
	.align		4
.L_49:
        /*0028*/ 	.byte	0x04, 0x17
        /*002a*/ 	.short	(.L_51 - .L_50)
.L_50:
        /*002c*/ 	.word	0x00000000
        /*0030*/ 	.short	0x0002
        /*0032*/ 	.short	0x0010
        /*0034*/ 	.byte	0x00, 0xf5, 0x21, 0x00


	//----- nvinfo : EIATTR_KPARAM_INFO
	.align		4
.L_51:
        /*0038*/ 	.byte	0x04, 0x17
        /*003a*/ 	.short	(.L_53 - .L_52)
.L_52:
        /*003c*/ 	.word	0x00000000
        /*0040*/ 	.short	0x0001
        /*0042*/ 	.short	0x0008
        /*0044*/ 	.byte	0x00, 0xf5, 0x21, 0x00


	//----- nvinfo : EIATTR_KPARAM_INFO
	.align		4
.L_53:
        /*0048*/ 	.byte	0x04, 0x17
        /*004a*/ 	.short	(.L_55 - .L_54)
.L_54:
        /*004c*/ 	.word	0x00000000
        /*0050*/ 	.short	0x0000
        /*0052*/ 	.short	0x0000
        /*0054*/ 	.byte	0x00, 0xf5, 0x21, 0x00


	//----- nvinfo : EIATTR_SPARSE_MMA_MASK
	.align		4
.L_55:
        /*0058*/ 	.byte	0x03, 0x50
        /*005a*/ 	.short	0x0000


	//----- nvinfo : EIATTR_MAXREG_COUNT
	.align		4
        /*005c*/ 	.byte	0x03, 0x1b
        /*005e*/ 	.short	0x00ff


	//----- nvinfo : EIATTR_NUM_BARRIERS
	.align		4
        /*0060*/ 	.byte	0x02, 0x4c
        /*0062*/ 	.byte	0x01
	.zero		1


	//----- nvinfo : EIATTR_MERCURY_ISA_VERSION
	.align		4
        /*0064*/ 	.byte	0x03, 0x5f
        /*0066*/ 	.short	0x0101


	//----- nvinfo : EIATTR_VRC_CTA_INIT_COUNT
	.align		4
        /*0068*/ 	.byte	0x02, 0x4a
	.zero		1
	.zero		1


	//----- nvinfo : EIATTR_EXIT_INSTR_OFFSETS
	.align		4
        /*006c*/ 	.byte	0x04, 0x1c
        /*006e*/ 	.short	(.L_57 - .L_56)


	//   ....[0]....
.L_56:
        /*0070*/ 	.word	0x000004a0


	//   ....[1]....
        /*0074*/ 	.word	0x000005d0


	//----- nvinfo : EIATTR_CRS_STACK_SIZE
	.align		4
.L_57:
        /*0078*/ 	.byte	0x04, 0x1e
        /*007a*/ 	.short	(.L_59 - .L_58)
.L_58:
        /*007c*/ 	.word	0x00000000


	//----- nvinfo : EIATTR_CBANK_PARAM_SIZE
	.align		4
.L_59:
        /*0080*/ 	.byte	0x03, 0x19
        /*0082*/ 	.short	0x0020


	//----- nvinfo : EIATTR_PARAM_CBANK
	.align		4
        /*0084*/ 	.byte	0x04, 0x0a
        /*0086*/ 	.short	(.L_61 - .L_60)
	.align		4
.L_60:
        /*0088*/ 	.word	index@(.nv.constant0._Z11my_reduce64PKfS0_Pfii)
        /*008c*/ 	.short	0x0380
        /*008e*/ 	.short	0x0020


	//----- nvinfo : EIATTR_SW_WAR
	.align		4
.L_61:
        /*0090*/ 	.byte	0x04, 0x36
        /*0092*/ 	.short	(.L_63 - .L_62)
.L_62:
        /*0094*/ 	.word	0x00000008
.L_63:


//--------------------- .nv.info._Z12my_reduce256PKfS0_Pfii --------------------------
	.section	.nv.info._Z12my_reduce256PKfS0_Pfii,"",@"SHT_CUDA_INFO"
	.sectionflags	@""
	.align	4


	//----- nvinfo : EIATTR_CUDA_API_VERSION
	.align		4
        /*0000*/ 	.byte	0x04, 0x37
        /*0002*/ 	.short	(.L_65 - .L_64)
.L_64:
        /*0004*/ 	.word	0x00000082


	//----- nvinfo : EIATTR_KPARAM_INFO
	.align		4
.L_65:
        /*0008*/ 	.byte	0x04, 0x17
        /*000a*/ 	.short	(.L_67 - .L_66)
.L_66:
        /*000c*/ 	.word	0x00000000
        /*0010*/ 	.short	0x0004
        /*0012*/ 	.short	0x001c
        /*0014*/ 	.byte	0x00, 0xf0, 0x11, 0x00


	//----- nvinfo : EIATTR_KPARAM_INFO
	.align		4
.L_67:
        /*0018*/ 	.byte	0x04, 0x17
        /*001a*/ 	.short	(.L_69 - .L_68)
.L_68:
        /*001c*/ 	.word	0x00000000
        /*0020*/ 	.short	0x0003
        /*0022*/ 	.short	0x0018
        /*0024*/ 	.byte	0x00, 0xf0, 0x11, 0x00


	//----- nvinfo : EIATTR_KPARAM_INFO
	.align		4
.L_69:
        /*0028*/ 	.byte	0x04, 0x17
        /*002a*/ 	.short	(.L_71 - .L_70)
.L_70:
        /*002c*/ 	.word	0x00000000
        /*0030*/ 	.short	0x0002
        /*0032*/ 	.short	0x0010
        /*0034*/ 	.byte	0x00, 0xf5, 0x21, 0x00


	//----- nvinfo : EIATTR_KPARAM_INFO
	.align		4
.L_71:
        /*0038*/ 	.byte	0x04, 0x17
        /*003a*/ 	.short	(.L_73 - .L_72)
.L_72:
        /*003c*/ 	.word	0x00000000
        /*0040*/ 	.short	0x0001
        /*0042*/ 	.short	0x0008
        /*0044*/ 	.byte	0x00, 0xf5, 0x21, 0x00


	//----- nvinfo : EIATTR_KPARAM_INFO
	.align		4
.L_73:
        /*0048*/ 	.byte	0x04, 0x17
        /*004a*/ 	.short	(.L_75 - .L_74)
.L_74:
        /*004c*/ 	.word	0x00000000
        /*0050*/ 	.short	0x0000
        /*0052*/ 	.short	0x0000
        /*0054*/ 	.byte	0x00, 0xf5, 0x21, 0x00


	//----- nvinfo : EIATTR_SPARSE_MMA_MASK
	.align		4
.L_75:
        /*0058*/ 	.byte	0x03, 0x50
        /*005a*/ 	.short	0x0000


	//----- nvinfo : EIATTR_MAXREG_COUNT
	.align		4
        /*005c*/ 	.byte	0x03, 0x1b
        /*005e*/ 	.short	0x00ff


	//----- nvinfo : EIATTR_NUM_BARRIERS
	.align		4
        /*0060*/ 	.byte	0x02, 0x4c
        /*0062*/ 	.byte	0x01
	.zero		1


	//----- nvinfo : EIATTR_MERCURY_ISA_VERSION
	.align		4
        /*0064*/ 	.byte	0x03, 0x5f
        /*0066*/ 	.short	0x0101


	//----- nvinfo : EIATTR_VRC_CTA_INIT_COUNT
	.align		4
        /*0068*/ 	.byte	0x02, 0x4a
	.zero		1
	.zero		1


	//----- nvinfo : EIATTR_EXIT_INSTR_OFFSETS
	.align		4
        /*006c*/ 	.byte	0x04, 0x1c
        /*006e*/ 	.short	(.L_77 - .L_76)


	//   ....[0]....
.L_76:
        /*0070*/ 	.word	0x000005e0


	//   ....[1]....
        /*0074*/ 	.word	0x00000710


	//----- nvinfo : EIATTR_CRS_STACK_SIZE
	.align		4
.L_77:
        /*0078*/ 	.byte	0x04, 0x1e
        /*007a*/ 	.short	(.L_79 - .L_78)
.L_78:
        /*007c*/ 	.word	0x00000000


	//----- nvinfo : EIATTR_CBANK_PARAM_SIZE
	.align		4
.L_79:
        /*0080*/ 	.byte	0x03, 0x19
        /*0082*/ 	.short	0x0020


	//----- nvinfo : EIATTR_PARAM_CBANK
	.align		4
        /*0084*/ 	.byte	0x04, 0x0a
        /*0086*/ 	.short	(.L_81 - .L_80)
	.align		4
.L_80:
        /*0088*/ 	.word	index@(.nv.constant0._Z12my_reduce256PKfS0_Pfii)
        /*008c*/ 	.short	0x0380
        /*008e*/ 	.short	0x0020


	//----- nvinfo : EIATTR_SW_WAR
	.align		4
.L_81:
        /*0090*/ 	.byte	0x04, 0x36
        /*0092*/ 	.short	(.L_83 - .L_82)
.L_82:
        /*0094*/ 	.word	0x00000008
.L_83:


//--------------------- .nv.callgraph             --------------------------
	.section	.nv.callgraph,"",@"SHT_CUDA_CALLGRAPH"
	.align	4
	.sectionentsize	8
	.align		4
        /*0000*/ 	.word	0x00000000
	.align		4
        /*0004*/ 	.word	0xffffffff
	.align		4
        /*0008*/ 	.word	0x00000000
	.align		4
        /*000c*/ 	.word	0xfffffffe
	.align		4
        /*0010*/ 	.word	0x00000000
	.align		4
        /*0014*/ 	.word	0xfffffffd
	.align		4
        /*0018*/ 	.word	0x00000000
	.align		4
        /*001c*/ 	.word	0xfffffffc


//--------------------- .text._Z11my_reduce16PKfS0_Pfii --------------------------
	.section	.text._Z11my_reduce16PKfS0_Pfii,"ax",@progbits
	.align	128
        .global         _Z11my_reduce16PKfS0_Pfii
        .type           _Z11my_reduce16PKfS0_Pfii,@function
        .size           _Z11my_reduce16PKfS0_Pfii,(.L_x_30 - _Z11my_reduce16PKfS0_Pfii)
        .other          _Z11my_reduce16PKfS0_Pfii,@"STO_CUDA_ENTRY STV_DEFAULT"
_Z11my_reduce16PKfS0_Pfii:
.text._Z11my_reduce16PKfS0_Pfii:
[----:B------:R-:W-:Y:S01]  /*0000*/  LDC R1, c[0x0][0x37c] ;  /* 0x0000df00ff017b82 */ /* 0x000fe20000000800 */
[----:B------:R-:W0:Y:S07]  /*0010*/  S2R R3, SR_TID.Y ;  /* 0x0000000000037919 */ /* 0x000e2e0000002200 */
[----:B------:R-:W1:Y:S01]  /*0020*/  LDC.64 R4, c[0x0][0x388] ;  /* 0x0000e200ff047b82 */ /* 0x000e620000000a00 */
[----:B------:R-:W2:Y:S01]  /*0030*/  LDCU.64 UR8, c[0x0][0x358] ;  /* 0x00006b00ff0877ac */ /* 0x000ea20008000a00 */
[----:B------:R-:W0:Y:S01]  /*0040*/  S2R R0, SR_TID.X ;  /* 0x0000000000007919 */ /* 0x000e220000002100 */
[----:B------:R-:W3:Y:S05]  /*0050*/  S2R R2, SR_CTAID.Z ;  /* 0x0000000000027919 */ /* 0x000eea0000002700 */
[----:B------:R-:W4:Y:S01]  /*0060*/  LDC.64 R6, c[0x0][0x380] ;  /* 0x0000e000ff067b82 */ /* 0x000f220000000a00 */
[----:B0-----:R-:W-:-:S04]  /*0070*/  IMAD R3, R3, 0x4, R0 ;  /* 0x0000000403037824 */ /* 0x001fc800078e0200 */
[----:B---3--:R-:W-:-:S04]  /*0080*/  IMAD R9, R2, 0x10, R3 ;  /* 0x0000001002097824 */ /* 0x008fc800078e0203 */
[----:B-1----:R-:W-:-:S04]  /*0090*/  IMAD.WIDE.U32 R4, R9, 0x4, R4 ;  /* 0x0000000409047825 */ /* 0x002fc800078e0004 */
[----:B----4-:R-:W-:Y:S02]  /*00a0*/  IMAD.WIDE.U32 R6, R9, 0x4, R6 ;  /* 0x0000000409067825 */ /* 0x010fe400078e0006 */
[----:B--2---:R-:W2:Y:S04]  /*00b0*/  LDG.E R4, desc[UR8][R4.64] ;  /* 0x0000000804047981 */ /* 0x004ea8000c1e1900 */
[----:B------:R-:W3:Y:S01]  /*00c0*/  LDG.E R6, desc[UR8][R6.64] ;  /* 0x0000000806067981 */ /* 0x000ee2000c1e1900 */
[----:B------:R-:W0:Y:S01]  /*00d0*/  S2UR UR6, SR_CgaCtaId ;  /* 0x00000000000679c3 */ /* 0x000e220000008800 */
[----:B------:R-:W-:Y:S01]  /*00e0*/  UMOV UR4, 0x400 ;  /* 0x0000040000047882 */ /* 0x000fe20000000000 */
[C---:B------:R-:W-:Y:S01]  /*00f0*/  ISETP.GT.U32.AND P0, PT, R3.reuse, 0x7, PT ;  /* 0x000000070300780c */ /* 0x040fe20003f04070 */
[----:B------:R-:W-:Y:S01]  /*0100*/  UIADD3 UR5, UPT, UPT, UR4, 0x40, URZ ;  /* 0x0000004004057890 */ /* 0x000fe2000fffe0ff */
[----:B------:R-:W-:Y:S01]  /*0110*/  ISETP.GT.U32.AND P1, PT, R3, 0x3, PT ;  /* 0x000000030300780c */ /* 0x000fe20003f24070 */
[----:B0-----:R-:W-:-:S02]  /*0120*/  ULEA UR4, UR6, UR4, 0x18 ;  /* 0x0000000406047291 */ /* 0x001fc4000f8ec0ff */
[----:B------:R-:W-:-:S04]  /*0130*/  ULEA UR5, UR6, UR5, 0x18 ;  /* 0x0000000506057291 */ /* 0x000fc8000f8ec0ff */
[C---:B------:R-:W-:Y:S02]  /*0140*/  LEA R9, R3.reuse, UR4, 0x2 ;  /* 0x0000000403097c11 */ /* 0x040fe4000f8e10ff */
[----:B------:R-:W-:-:S03]  /*0150*/  LEA R11, R3, UR5, 0x2 ;  /* 0x00000005030b7c11 */ /* 0x000fc6000f8e10ff */
[----:B--2---:R-:W-:Y:S04]  /*0160*/  STS [R9], R4 ;  /* 0x0000000409007388 */ /* 0x004fe80000000800 */
[----:B---3--:R-:W-:Y:S01]  /*0170*/  STS [R11], R6 ;  /* 0x000000060b007388 */ /* 0x008fe20000000800 */
[----:B------:R-:W-:Y:S06]  /*0180*/  BAR.SYNC.DEFER_BLOCKING 0x0 ;  /* 0x0000000000007b1d */ /* 0x000fec0000010000 */
[----:B------:R-:W-:Y:S04]  /*0190*/  @!P0 LDS R0, [R11+0x20] ;  /* 0x000020000b008984 */ /* 0x000fe80000000800 */
[----:B------:R-:W0:Y:S02]  /*01a0*/  @!P0 LDS R5, [R11] ;  /* 0x000000000b058984 */ /* 0x000e240000000800 */
[----:B0-----:R-:W-:-:S05]  /*01b0*/  @!P0 FADD R0, R0, R5 ;  /* 0x0000000500008221 */ /* 0x001fca0000000000 */
[----:B------:R-:W-:Y:S04]  /*01c0*/  @!P0 STS [R11], R0 ;  /* 0x000000000b008388 */ /* 0x000fe80000000800 */
[----:B------:R-:W-:Y:S04]  /*01d0*/  @!P0 LDS R5, [R9+0x20] ;  /* 0x0000200009058984 */ /* 0x000fe80000000800 */
[----:B------:R-:W0:Y:S02]  /*01e0*/  @!P0 LDS R8, [R9] ;  /* 0x0000000009088984 */ /* 0x000e240000000800 */
[----:B0-----:R-:W-:-:S05]  /*01f0*/  @!P0 FADD R8, R5, R8 ;  /* 0x0000000805088221 */ /* 0x001fca0000000000 */
[----:B------:R-:W-:Y:S01]  /*0200*/  @!P0 STS [R9], R8 ;  /* 0x0000000809008388 */ /* 0x000fe20000000800 */
[----:B------:R-:W-:Y:S01]  /*0210*/  BAR.SYNC.DEFER_BLOCKING 0x0 ;  /* 0x0000000000007b1d */ /* 0x000fe20000010000 */
[----:B------:R-:W-:-:S05]  /*0220*/  ISETP.GT.U32.AND P0, PT, R3, 0x1, PT ;  /* 0x000000010300780c */ /* 0x000fca0003f04070 */
        /* <DEDUP_REMOVED lines=9> */
[----:B------:R-:W-:-:S05]  /*02c0*/  ISETP.NE.AND P1, PT, R3, RZ, PT ;  /* 0x000000ff0300720c */ /* 0x000fca0003f25270 */
[----:B------:R-:W-:Y:S04]  /*02d0*/  @!P0 LDS R5, [R11+0x8] ;  /* 0x000008000b058984 */ /* 0x000fe80000000800 */
[----:B------:R-:W0:Y:S02]  /*02e0*/  @!P0 LDS R6, [R11] ;  /* 0x000000000b068984 */ /* 0x000e240000000800 */
[----:B0-----:R-:W-:-:S05]  /*02f0*/  @!P0 FADD R6, R5, R6 ;  /* 0x0000000605068221 */ /* 0x001fca0000000000 */
[----:B------:R-:W-:Y:S04]  /*0300*/  @!P0 STS [R11], R6 ;  /* 0x000000060b008388 */ /* 0x000fe80000000800 */
[----:B------:R-:W-:Y:S04]  /*0310*/  @!P0 LDS R4, [R9+0x8] ;  /* 0x0000080009048984 */ /* 0x000fe80000000800 */
[----:B------:R-:W0:Y:S02]  /*0320*/  @!P0 LDS R5, [R9] ;  /* 0x0000000009058984 */ /* 0x000e240000000800 */
[----:B0-----:R-:W-:-:S05]  /*0330*/  @!P0 FADD R4, R4, R5 ;  /* 0x0000000504048221 */ /* 0x001fca0000000000 */
[----:B------:R0:W-:Y:S01]  /*0340*/  @!P0 STS [R9], R4 ;  /* 0x0000000409008388 */ /* 0x0001e20000000800 */
[----:B------:R-:W-:Y:S06]  /*0350*/  BAR.SYNC.DEFER_BLOCKING 0x0 ;  /* 0x0000000000007b1d */ /* 0x000fec0000010000 */
[----:B------:R-:W-:Y:S05]  /*0360*/  @P1 EXIT ;  /* 0x000000000000194d */ /* 0x000fea0003800000 */
[----:B------:R-:W1:Y:S04]  /*0370*/  LDS.64 R6, [UR4] ;  /* 0x00000004ff067984 */ /* 0x000e680008000a00 */
[----:B0-----:R-:W0:Y:S01]  /*0380*/  LDS.64 R4, [UR4+0x40] ;  /* 0x00004004ff047984 */ /* 0x001e220008000a00 */
[----:B-1----:R-:W-:-:S04]  /*0390*/  FADD R3, R6, R7 ;  /* 0x0000000706037221 */ /* 0x002fc80000000000 */
[----:B------:R-:W1:Y:S01]  /*03a0*/  MUFU.RCP R6, R3 ;  /* 0x0000000300067308 */ /* 0x000e620000001000 */
[----:B0-----:R-:W-:-:S07]  /*03b0*/  FADD R0, R4, R5 ;  /* 0x0000000504007221 */ /* 0x001fce0000000000 */
[----:B------:R-:W0:Y:S01]  /*03c0*/  FCHK P0, R0, R3 ;  /* 0x0000000300007302 */ /* 0x000e220000000000 */
[----:B-1----:R-:W-:-:S04]  /*03d0*/  FFMA R7, -R3, R6, 1 ;  /* 0x3f80000003077423 */ /* 0x002fc80000000106 */
[----:B------:R-:W-:-:S04]  /*03e0*/  FFMA R7, R6, R7, R6 ;  /* 0x0000000706077223 */ /* 0x000fc80000000006 */
[----:B------:R-:W-:-:S04]  /*03f0*/  FFMA R4, R0, R7, RZ ;  /* 0x0000000700047223 */ /* 0x000fc800000000ff */
[----:B------:R-:W-:-:S04]  /*0400*/  FFMA R5, -R3, R4, R0 ;  /* 0x0000000403057223 */ /* 0x000fc80000000100 */
[----:B------:R-:W-:Y:S01]  /*0410*/  FFMA R7, R7, R5, R4 ;  /* 0x0000000507077223 */ /* 0x000fe20000000004 */
[----:B0-----:R-:W-:Y:S06]  /*0420*/  @!P0 BRA `(.L_x_0) ;  /* 0x00000000000c8947 */ /* 0x001fec0003800000 */
[----:B------:R-:W-:-:S07]  /*0430*/  MOV R4, 0x450 ;  /* 0x0000045000047802 */ /* 0x000fce0000000f00 */
[----:B------:R-:W-:Y:S05]  /*0440*/  CALL.REL.NOINC `($__internal_0_$__cuda_sm3x_div_rn_noftz_f32_slowpath) ;  /* 0x0000000000147944 */ /* 0x000fea0003c00000 */
[----:B------:R-:W-:-:S07]  /*0450*/  IMAD.MOV.U32 R7, RZ, RZ, R0 ;  /* 0x000000ffff077224 */ /* 0x000fce00078e0000 */
.L_x_0:
[----:B------:R-:W0:Y:S02]  /*0460*/  LDC.64 R4, c[0x0][0x390] ;  /* 0x0000e400ff047b82 */ /* 0x000e240000000a00 */
[----:B0-----:R-:W-:-:S05]  /*0470*/  IMAD.WIDE.U32 R2, R2, 0x4, R4 ;  /* 0x0000000402027825 */ /* 0x001fca00078e0004 */
[----:B------:R-:W-:Y:S01]  /*0480*/  STG.E desc[UR8][R2.64], R7 ;  /* 0x0000000702007986 */ /* 0x000fe2000c101908 */
[----:B------:R-:W-:Y:S05]  /*0490*/  EXIT ;  /* 0x000000000000794d */ /* 0x000fea0003800000 */
        .weak           $__internal_0_$__cuda_sm3x_div_rn_noftz_f32_slowpath
        .type           $__internal_0_$__cuda_sm3x_div_rn_noftz_f32_slowpath,@function
        .size           $__internal_0_$__cuda_sm3x_div_rn_noftz_f32_slowpath,(.L_x_30 - $__internal_0_$__cuda_sm3x_div_rn_noftz_f32_slowpath)
$__internal_0_$__cuda_sm3x_div_rn_noftz_f32_slowpath:
[--C-:B------:R-:W-:Y:S01]  /*04a0*/  SHF.R.U32.HI R6, RZ, 0x17, R3.reuse ;  /* 0x00000017ff067819 */ /* 0x100fe20000011603 */
[--C-:B------:R-:W-:Y:S01]  /*04b0*/  IMAD.MOV.U32 R7, RZ, RZ, R0.reuse ;  /* 0x000000ffff077224 */ /* 0x100fe200078e0000 */
[----:B------:R-:W-:Y:S01]  /*04c0*/  SHF.R.U32.HI R5, RZ, 0x17, R0 ;  /* 0x00000017ff057819 */ /* 0x000fe20000011600 */
[----:B------:R-:W-:Y:S01]  /*04d0*/  IMAD.MOV.U32 R8, RZ, RZ, R3 ;  /* 0x000000ffff087224 */ /* 0x000fe200078e0003 */
[----:B------:R-:W-:Y:S02]  /*04e0*/  LOP3.LUT R6, R6, 0xff, RZ, 0xc0, !PT ;  /* 0x000000ff06067812 */ /* 0x000fe400078ec0ff */
[----:B------:R-:W-:-:S03]  /*04f0*/  LOP3.LUT R5, R5, 0xff, RZ, 0xc0, !PT ;  /* 0x000000ff05057812 */ /* 0x000fc600078ec0ff */
[----:B------:R-:W-:Y:S02]  /*0500*/  VIADD R11, R6, 0xffffffff ;  /* 0xffffffff060b7836 */ /* 0x000fe40000000000 */
[----:B------:R-:W-:-:S03]  /*0510*/  VIADD R10, R5, 0xffffffff ;  /* 0xffffffff050a7836 */ /* 0x000fc60000000000 */
[----:B------:R-:W-:-:S04]  /*0520*/  ISETP.GT.U32.AND P0, PT, R11, 0xfd, PT ;  /* 0x000000fd0b00780c */ /* 0x000fc80003f04070 */
[----:B------:R-:W-:-:S13]  /*0530*/  ISETP.GT.U32.OR P0, PT, R10, 0xfd, P0 ;  /* 0x000000fd0a00780c */ /* 0x000fda0000704470 */
[----:B------:R-:W-:Y:S01]  /*0540*/  @!P0 IMAD.MOV.U32 R9, RZ, RZ, RZ ;  /* 0x000000ffff098224 */ /* 0x000fe200078e00ff */
[----:B------:R-:W-:Y:S06]  /*0550*/  @!P0 BRA `(.L_x_1) ;  /* 0x00000000005c8947 */ /* 0x000fec0003800000 */
[----:B------:R-:W-:Y:S02]  /*0560*/  FSETP.GTU.FTZ.AND P0, PT, |R0|, +INF , PT ;  /* 0x7f8000000000780b */ /* 0x000fe40003f1c200 */
[----:B------:R-:W-:-:S04]  /*0570*/  FSETP.GTU.FTZ.AND P1, PT, |R3|, +INF , PT ;  /* 0x7f8000000300780b */ /* 0x000fc80003f3c200 */
[----:B------:R-:W-:-:S13]  /*0580*/  PLOP3.LUT P0, PT, P0, P1, PT, 0xf8, 0x8f ;  /* 0x00000000008f781c */ /* 0x000fda0000703f70 */
[----:B------:R-:W-:Y:S05]  /*0590*/  @P0 BRA `(.L_x_2) ;  /* 0x0000000400440947 */ /* 0x000fea0003800000 */
[----:B------:R-:W-:-:S13]  /*05a0*/  LOP3.LUT P0, RZ, R8, 0x7fffffff, R7, 0xc8, !PT ;  /* 0x7fffffff08ff7812 */ /* 0x000fda000780c807 */
[----:B------:R-:W-:Y:S05]  /*05b0*/  @!P0 BRA `(.L_x_3) ;  /* 0x0000000400348947 */ /* 0x000fea0003800000 */
[C---:B------:R-:W-:Y:S02]  /*05c0*/  FSETP.NEU.FTZ.AND P2, PT, |R0|.reuse, +INF , PT ;  /* 0x7f8000000000780b */ /* 0x040fe40003f5d200 */
[----:B------:R-:W-:Y:S02]  /*05d0*/  FSETP.NEU.FTZ.AND P1, PT, |R3|, +INF , PT ;  /* 0x7f8000000300780b */ /* 0x000fe40003f3d200 */
[----:B------:R-:W-:-:S11]  /*05e0*/  FSETP.NEU.FTZ.AND P0, PT, |R0|, +INF , PT ;  /* 0x7f8000000000780b */ /* 0x000fd60003f1d200 */
[----:B------:R-:W-:Y:S05]  /*05f0*/  @!P1 BRA !P2, `(.L_x_3) ;  /* 0x0000000400249947 */ /* 0x000fea0005000000 */
[----:B------:R-:W-:-:S04]  /*0600*/  LOP3.LUT P2, RZ, R7, 0x7fffffff, RZ, 0xc0, !PT ;  /* 0x7fffffff07ff7812 */ /* 0x000fc8000784c0ff */
[----:B------:R-:W-:-:S13]  /*0610*/  PLOP3.LUT P1, PT, P1, P2, PT, 0x2f, 0xf2 ;  /* 0x0000000000f2781c */ /* 0x000fda0000f24577 */
[----:B------:R-:W-:Y:S05]  /*0620*/  @P1 BRA `(.L_x_4) ;  /* 0x0000000400101947 */ /* 0x000fea0003800000 */
[----:B------:R-:W-:-:S04]  /*0630*/  LOP3.LUT P1, RZ, R8, 0x7fffffff, RZ, 0xc0, !PT ;  /* 0x7fffffff08ff7812 */ /* 0x000fc8000782c0ff */
[----:B------:R-:W-:-:S13]  /*0640*/  PLOP3.LUT P0, PT, P0, P1, PT, 0x2f, 0xf2 ;  /* 0x0000000000f2781c */ /* 0x000fda0000702577 */
[----:B------:R-:W-:Y:S05]  /*0650*/  @P0 BRA `(.L_x_5) ;  /* 0x0000000000f80947 */ /* 0x000fea0003800000 */
[----:B------:R-:W-:Y:S02]  /*0660*/  ISETP.GE.AND P0, PT, R10, RZ, PT ;  /* 0x000000ff0a00720c */ /* 0x000fe40003f06270 */
[----:B------:R-:W-:-:S11]  /*0670*/  ISETP.GE.AND P1, PT, R11, RZ, PT ;  /* 0x000000ff0b00720c */ /* 0x000fd60003f26270 */
[----:B------:R-:W-:Y:S02]  /*0680*/  @P0 IMAD.MOV.U32 R9, RZ, RZ, RZ ;  /* 0x000000ffff090224 */ /* 0x000fe400078e00ff */
[----:B------:R-:W-:Y:S01]  /*0690*/  @!P0 FFMA R7, R0, 1.84467440737095516160e+19, RZ ;  /* 0x5f80000000078823 */ /* 0x000fe200000000ff */
[----:B------:R-:W-:Y:S02]  /*06a0*/  @!P0 IMAD.MOV.U32 R9, RZ, RZ, -0x40 ;  /* 0xffffffc0ff098424 */ /* 0x000fe400078e00ff */
[----:B------:R-:W-:Y:S02]  /*06b0*/  @!P1 FFMA R8, R3, 1.84467440737095516160e+19, RZ ;  /* 0x5f80000003089823 */ /* 0x000fe400000000ff */
[----:B------:R-:W-:-:S07]  /*06c0*/  @!P1 VIADD R9, R9, 0x40 ;  /* 0x0000004009099836 */ /* 0x000fce0000000000 */
.L_x_1:
[----:B------:R-:W-:Y:S01]  /*06d0*/  LEA R3, R6, 0xc0800000, 0x17 ;  /* 0xc080000006037811 */ /* 0x000fe200078eb8ff */
[----:B------:R-:W-:-:S04]  /*06e0*/  VIADD R5, R5, 0xffffff81 ;  /* 0xffffff8105057836 */ /* 0x000fc80000000000 */
[----:B------:R-:W-:Y:S01]  /*06f0*/  IMAD.IADD R3, R8, 0x1, -R3 ;  /* 0x0000000108037824 */ /* 0x000fe200078e0a03 */
[C---:B------:R-:W-:Y:S01]  /*0700*/  IADD3 R6, PT, PT, R5.reuse, 0x7f, -R6 ;  /* 0x0000007f05067810 */ /* 0x040fe20007ffe806 */
[----:B------:R-:W-:Y:S02]  /*0710*/  IMAD R0, R5, -0x800000, R7 ;  /* 0xff80000005007824 */ /* 0x000fe400078e0207 */
[----:B------:R-:W0:Y:S01]  /*0720*/  MUFU.RCP R8, R3 ;  /* 0x0000000300087308 */ /* 0x000e220000001000 */
[----:B------:R-:W-:Y:S01]  /*0730*/  FADD.FTZ R11, -R3, -RZ ;  /* 0x800000ff030b7221 */ /* 0x000fe20000010100 */
[----:B------:R-:W-:-:S03]  /*0740*/  IMAD.IADD R6, R6, 0x1, R9 ;  /* 0x0000000106067824 */ /* 0x000fc600078e0209 */
[----:B0-----:R-:W-:-:S04]  /*0750*/  FFMA R13, R8, R11, 1 ;  /* 0x3f800000080d7423 */ /* 0x001fc8000000000b */
[----:B------:R-:W-:-:S04]  /*0760*/  FFMA R10, R8, R13, R8 ;  /* 0x0000000d080a7223 */ /* 0x000fc80000000008 */
[----:B------:R-:W-:-:S04]  /*0770*/  FFMA R7, R0, R10, RZ ;  /* 0x0000000a00077223 */ /* 0x000fc800000000ff */
[----:B------:R-:W-:-:S04]  /*0780*/  FFMA R8, R11, R7, R0 ;  /* 0x000000070b087223 */ /* 0x000fc80000000000 */
[----:B------:R-:W-:-:S04]  /*0790*/  FFMA R7, R10, R8, R7 ;  /* 0x000000080a077223 */ /* 0x000fc80000000007 */
[----:B------:R-:W-:-:S04]  /*07a0*/  FFMA R8, R11, R7, R0 ;  /* 0x000000070b087223 */ /* 0x000fc80000000000 */
[----:B------:R-:W-:-:S05]  /*07b0*/  FFMA R0, R10, R8, R7 ;  /* 0x000000080a007223 */ /* 0x000fca0000000007 */
[----:B------:R-:W-:-:S04]  /*07c0*/  SHF.R.U32.HI R3, RZ, 0x17, R0 ;  /* 0x00000017ff037819 */ /* 0x000fc80000011600 */
[----:B------:R-:W-:-:S05]  /*07d0*/  LOP3.LUT R3, R3, 0xff, RZ, 0xc0, !PT ;  /* 0x000000ff03037812 */ /* 0x000fca00078ec0ff */
[----:B------:R-:W-:-:S04]  /*07e0*/  IMAD.IADD R9, R3, 0x1, R6 ;  /* 0x0000000103097824 */ /* 0x000fc800078e0206 */
[----:B------:R-:W-:-:S05]  /*07f0*/  VIADD R3, R9, 0xffffffff ;  /* 0xffffffff09037836 */ /* 0x000fca0000000000 */
[----:B------:R-:W-:-:S13]  /*0800*/  ISETP.GE.U32.AND P0, PT, R3, 0xfe, PT ;  /* 0x000000fe0300780c */ /* 0x000fda0003f06070 */
[----:B------:R-:W-:Y:S05]  /*0810*/  @!P0 BRA `(.L_x_6) ;  /* 0x0000000000808947 */ /* 0x000fea0003800000 */
[----:B------:R-:W-:-:S13]  /*0820*/  ISETP.GT.AND P0, PT, R9, 0xfe, PT ;  /* 0x000000fe0900780c */ /* 0x000fda0003f04270 */
[----:B------:R-:W-:Y:S05]  /*0830*/  @P0 BRA `(.L_x_7) ;  /* 0x00000000006c0947 */ /* 0x000fea0003800000 */
[----:B------:R-:W-:-:S13]  /*0840*/  ISETP.GE.AND P0, PT, R9, 0x1, PT ;  /* 0x000000010900780c */ /* 0x000fda0003f06270 */
[----:B------:R-:W-:Y:S05]  /*0850*/  @P0 BRA `(.L_x_8) ;  /* 0x0000000000980947 */ /* 0x000fea0003800000 */
[----:B------:R-:W-:Y:S02]  /*0860*/  ISETP.GE.AND P0, PT, R9, -0x18, PT ;  /* 0xffffffe80900780c */ /* 0x000fe40003f06270 */
[----:B------:R-:W-:-:S11]  /*0870*/  LOP3.LUT R0, R0, 0x80000000, RZ, 0xc0, !PT ;  /* 0x8000000000007812 */ /* 0x000fd600078ec0ff */
[----:B------:R-:W-:Y:S05]  /*0880*/  @!P0 BRA `(.L_x_8) ;  /* 0x00000000008c8947 */ /* 0x000fea0003800000 */
[CCC-:B------:R-:W-:Y:S01]  /*0890*/  FFMA.RZ R3, R10.reuse, R8.reuse, R7.reuse ;  /* 0x000000080a037223 */ /* 0x1c0fe2000000c007 */
[CCC-:B------:R-:W-:Y:S01]  /*08a0*/  FFMA.RM R6, R10.reuse, R8.reuse, R7.reuse ;  /* 0x000000080a067223 */ /* 0x1c0fe20000004007 */
[C---:B------:R-:W-:Y:S02]  /*08b0*/  ISETP.NE.AND P2, PT, R9.reuse, RZ, PT ;  /* 0x000000ff0900720c */ /* 0x040fe40003f45270 */
[----:B------:R-:W-:Y:S02]  /*08c0*/  ISETP.NE.AND P1, PT, R9, RZ, PT ;  /* 0x000000ff0900720c */ /* 0x000fe40003f25270 */
[----:B------:R-:W-:Y:S01]  /*08d0*/  LOP3.LUT R5, R3, 0x7fffff, RZ, 0xc0, !PT ;  /* 0x007fffff03057812 */ /* 0x000fe200078ec0ff */
[----:B------:R-:W-:Y:S01]  /*08e0*/  FFMA.RP R3, R10, R8, R7 ;  /* 0x000000080a037223 */ /* 0x000fe20000008007 */
[----:B------:R-:W-:Y:S02]  /*08f0*/  VIADD R8, R9, 0x20 ;  /* 0x0000002009087836 */ /* 0x000fe40000000000 */
[----:B------:R-:W-:Y:S01]  /*0900*/  LOP3.LUT R5, R5, 0x800000, RZ, 0xfc, !PT ;  /* 0x0080000005057812 */ /* 0x000fe200078efcff */
[----:B------:R-:W-:Y:S01]  /*0910*/  IMAD.MOV R7, RZ, RZ, -R9 ;  /* 0x000000ffff077224 */ /* 0x000fe200078e0a09 */
[----:B------:R-:W-:-:S02]  /*0920*/  FSETP.NEU.FTZ.AND P0, PT, R3, R6, PT ;  /* 0x000000060300720b */ /* 0x000fc40003f1d000 */
[----:B------:R-:W-:Y:S02]  /*0930*/  SHF.L.U32 R8, R5, R8, RZ ;  /* 0x0000000805087219 */ /* 0x000fe400000006ff */
[----:B------:R-:W-:Y:S02]  /*0940*/  SEL R6, R7, RZ, P2 ;  /* 0x000000ff07067207 */ /* 0x000fe40001000000 */
[----:B------:R-:W-:Y:S02]  /*0950*/  ISETP.NE.AND P1, PT, R8, RZ, P1 ;  /* 0x000000ff0800720c */ /* 0x000fe40000f25270 */
[----:B------:R-:W-:Y:S02]  /*0960*/  SHF.R.U32.HI R6, RZ, R6, R5 ;  /* 0x00000006ff067219 */ /* 0x000fe40000011605 */
[----:B------:R-:W-:Y:S02]  /*0970*/  PLOP3.LUT P0, PT, P0, P1, PT, 0xf8, 0x8f ;  /* 0x00000000008f781c */ /* 0x000fe40000703f70 */
[----:B------:R-:W-:-:S02]  /*0980*/  SHF.R.U32.HI R8, RZ, 0x1, R6 ;  /* 0x00000001ff087819 */ /* 0x000fc40000011606 */
[----:B------:R-:W-:-:S04]  /*0990*/  SEL R3, RZ, 0x1, !P0 ;  /* 0x00000001ff037807 */ /* 0x000fc80004000000 */
[----:B------:R-:W-:-:S04]  /*09a0*/  LOP3.LUT R3, R3, 0x1, R8, 0xf8, !PT ;  /* 0x0000000103037812 */ /* 0x000fc800078ef808 */
[----:B------:R-:W-:-:S05]  /*09b0*/  LOP3.LUT R3, R3, R6, RZ, 0xc0, !PT ;  /* 0x0000000603037212 */ /* 0x000fca00078ec0ff */
[----:B------:R-:W-:-:S05]  /*09c0*/  IMAD.IADD R3, R8, 0x1, R3 ;  /* 0x0000000108037824 */ /* 0x000fca00078e0203 */
[----:B------:R-:W-:Y:S01]  /*09d0*/  LOP3.LUT R0, R3, R0, RZ, 0xfc, !PT ;  /* 0x0000000003007212 */ /* 0x000fe200078efcff */
[----:B------:R-:W-:Y:S06]  /*09e0*/  BRA `(.L_x_8) ;  /* 0x0000000000347947 */ /* 0x000fec0003800000 */
.L_x_7:
[----:B------:R-:W-:-:S04]  /*09f0*/  LOP3.LUT R0, R0, 0x80000000, RZ, 0xc0, !PT ;  /* 0x8000000000007812 */ /* 0x000fc800078ec0ff */
[----:B------:R-:W-:Y:S01]  /*0a00*/  LOP3.LUT R0, R0, 0x7f800000, RZ, 0xfc, !PT ;  /* 0x7f80000000007812 */ /* 0x000fe200078efcff */
[----:B------:R-:W-:Y:S06]  /*0a10*/  BRA `(.L_x_8) ;  /* 0x0000000000287947 */ /* 0x000fec0003800000 */
.L_x_6:
[----:B------:R-:W-:Y:S01]  /*0a20*/  IMAD R0, R6, 0x800000, R0 ;  /* 0x0080000006007824 */ /* 0x000fe200078e0200 */
[----:B------:R-:W-:Y:S06]  /*0a30*/  BRA `(.L_x_8) ;  /* 0x0000000000207947 */ /* 0x000fec0003800000 */
.L_x_5:
[----:B------:R-:W-:-:S04]  /*0a40*/  LOP3.LUT R0, R8, 0x80000000, R7, 0x48, !PT ;  /* 0x8000000008007812 */ /* 0x000fc800078e4807 */
[----:B------:R-:W-:Y:S01]  /*0a50*/  LOP3.LUT R0, R0, 0x7f800000, RZ, 0xfc, !PT ;  /* 0x7f80000000007812 */ /* 0x000fe200078efcff */
[----:B------:R-:W-:Y:S06]  /*0a60*/  BRA `(.L_x_8) ;  /* 0x0000000000147947 */ /* 0x000fec0003800000 */
.L_x_4:
[----:B------:R-:W-:Y:S01]  /*0a70*/  LOP3.LUT R0, R8, 0x80000000, R7, 0x48, !PT ;  /* 0x8000000008007812 */ /* 0x000fe200078e4807 */
[----:B------:R-:W-:Y:S06]  /*0a80*/  BRA `(.L_x_8) ;  /* 0x00000000000c7947 */ /* 0x000fec0003800000 */
.L_x_3:
[----:B------:R-:W0:Y:S01]  /*0a90*/  MUFU.RSQ R0, -QNAN ;  /* 0xffc0000000007908 */ /* 0x000e220000001400 */
[----:B------:R-:W-:Y:S05]  /*0aa0*/  BRA `(.L_x_8) ;  /* 0x0000000000047947 */ /* 0x000fea0003800000 */
.L_x_2:
[----:B------:R-:W-:-:S07]  /*0ab0*/  FADD.FTZ R0, R0, R3 ;  /* 0x0000000300007221 */ /* 0x000fce0000010000 */
.L_x_8:
[----:B------:R-:W-:-:S04]  /*0ac0*/  IMAD.MOV.U32 R5, RZ, RZ, 0x0 ;  /* 0x00000000ff057424 */ /* 0x000fc800078e00ff */
[----:B0-----:R-:W-:Y:S05]  /*0ad0*/  RET.REL.NODEC R4 `(_Z11my_reduce16PKfS0_Pfii) ;  /* 0xfffffff404487950 */ /* 0x001fea0003c3ffff */
.L_x_9:
[----:B------:R-:W-:-:S00]  /*0ae0*/  BRA `(.L_x_9) ;  /* 0xfffffffc00fc7947 */ /* 0x000fc0000383ffff */
[----:B------:R-:W-:-:S00]  /*0af0*/  NOP ;  /* 0x0000000000007918 */ /* 0x000fc00000000000 */
        /* <DEDUP_REMOVED lines=8> */
.L_x_30:


//--------------------- .text._Z11my_reduce64PKfS0_Pfii --------------------------
	.section	.text._Z11my_reduce64PKfS0_Pfii,"ax",@progbits
	.align	128
        .global         _Z11my_reduce64PKfS0_Pfii
        .type           _Z11my_reduce64PKfS0_Pfii,@function
        .size           _Z11my_reduce64PKfS0_Pfii,(.L_x_31 - _Z11my_reduce64PKfS0_Pfii)
        .other          _Z11my_reduce64PKfS0_Pfii,@"STO_CUDA_ENTRY STV_DEFAULT"
_Z11my_reduce64PKfS0_Pfii:
.text._Z11my_reduce64PKfS0_Pfii:
        /* <DEDUP_REMOVED lines=88> */
[----:B------:R-:W-:Y:S05]  /*0580*/  CALL.REL.NOINC `($__internal_1_$__cuda_sm3x_div_rn_noftz_f32_slowpath) ;  /* 0x0000000000147944 */ /* 0x000fea0003c00000 */
[----:B------:R-:W-:-:S07]  /*0590*/  IMAD.MOV.U32 R7, RZ, RZ, R0 ;  /* 0x000000ffff077224 */ /* 0x000fce00078e0000 */
.L_x_10:
[----:B------:R-:W0:Y:S02]  /*05a0*/  LDC.64 R4, c[0x0][0x390] ;  /* 0x0000e400ff047b82 */ /* 0x000e240000000a00 */
[----:B0-----:R-:W-:-:S05]  /*05b0*/  IMAD.WIDE.U32 R2, R2, 0x4, R4 ;  /* 0x0000000402027825 */ /* 0x001fca00078e0004 */
[----:B------:R-:W-:Y:S01]  /*05c0*/  STG.E desc[UR8][R2.64], R7 ;  /* 0x0000000702007986 */ /* 0x000fe2000c101908 */
[----:B------:R-:W-:Y:S05]  /*05d0*/  EXIT ;  /* 0x000000000000794d */ /* 0x000fea0003800000 */
        .weak           $__internal_1_$__cuda_sm3x_div_rn_noftz_f32_slowpath
        .type           $__internal_1_$__cuda_sm3x_div_rn_noftz_f32_slowpath,@function
        .size           $__internal_1_$__cuda_sm3x_div_rn_noftz_f32_slowpath,(.L_x_31 - $__internal_1_$__cuda_sm3x_div_rn_noftz_f32_slowpath)
$__internal_1_$__cuda_sm3x_div_rn_noftz_f32_slowpath:
        /* <DEDUP_REMOVED lines=35> */
.L_x_11:
        /* <DEDUP_REMOVED lines=50> */
.L_x_17:
[----:B------:R-:W-:-:S04]  /*0b30*/  LOP3.LUT R0, R0, 0x80000000, RZ, 0xc0, !PT ;  /* 0x8000000000007812 */ /* 0x000fc800078ec0ff */
[----:B------:R-:W-:Y:S01]  /*0b40*/  LOP3.LUT R0, R0, 0x7f800000, RZ, 0xfc, !PT ;  /* 0x7f80000000007812 */ /* 0x000fe200078efcff */
[----:B------:R-:W-:Y:S06]  /*0b50*/  BRA `(.L_x_18) ;  /* 0x0000000000287947 */ /* 0x000fec0003800000 */
.L_x_16:
[----:B------:R-:W-:Y:S01]  /*0b60*/  IMAD R0, R6, 0x800000, R0 ;  /* 0x0080000006007824 */ /* 0x000fe200078e0200 */
[----:B------:R-:W-:Y:S06]  /*0b70*/  BRA `(.L_x_18) ;  /* 0x0000000000207947 */ /* 0x000fec0003800000 */
.L_x_15:
[----:B------:R-:W-:-:S04]  /*0b80*/  LOP3.LUT R0, R8, 0x80000000, R7, 0x48, !PT ;  /* 0x8000000008007812 */ /* 0x000fc800078e4807 */
[----:B------:R-:W-:Y:S01]  /*0b90*/  LOP3.LUT R0, R0, 0x7f800000, RZ, 0xfc, !PT ;  /* 0x7f80000000007812 */ /* 0x000fe200078efcff */
[----:B------:R-:W-:Y:S06]  /*0ba0*/  BRA `(.L_x_18) ;  /* 0x0000000000147947 */ /* 0x000fec0003800000 */
.L_x_14:
[----:B------:R-:W-:Y:S01]  /*0bb0*/  LOP3.LUT R0, R8, 0x80000000, R7, 0x48, !PT ;  /* 0x8000000008007812 */ /* 0x000fe200078e4807 */
[----:B------:R-:W-:Y:S06]  /*0bc0*/  BRA `(.L_x_18) ;  /* 0x00000000000c7947 */ /* 0x000fec0003800000 */
.L_x_13:
[----:B------:R-:W0:Y:S01]  /*0bd0*/  MUFU.RSQ R0, -QNAN ;  /* 0xffc0000000007908 */ /* 0x000e220000001400 */
[----:B------:R-:W-:Y:S05]  /*0be0*/  BRA `(.L_x_18) ;  /* 0x0000000000047947 */ /* 0x000fea0003800000 */
.L_x_12:
[----:B------:R-:W-:-:S07]  /*0bf0*/  FADD.FTZ R0, R0, R3 ;  /* 0x0000000300007221 */ /* 0x000fce0000010000 */
.L_x_18:
[----:B------:R-:W-:-:S04]  /*0c00*/  IMAD.MOV.U32 R5, RZ, RZ, 0x0 ;  /* 0x00000000ff057424 */ /* 0x000fc800078e00ff */
[----:B0-----:R-:W-:Y:S05]  /*0c10*/  RET.REL.NODEC R4 `(_Z11my_reduce64PKfS0_Pfii) ;  /* 0xfffffff004f87950 */ /* 0x001fea0003c3ffff */
.L_x_19:
        /* <DEDUP_REMOVED lines=14> */
.L_x_31:


//--------------------- .text._Z12my_reduce256PKfS0_Pfii --------------------------
	.section	.text._Z12my_reduce256PKfS0_Pfii,"ax",@progbits
	.align	128
        .global         _Z12my_reduce256PKfS0_Pfii
        .type           _Z12my_reduce256PKfS0_Pfii,@function
        .size           _Z12my_reduce256PKfS0_Pfii,(.L_x_32 - _Z12my_reduce256PKfS0_Pfii)
        .other          _Z12my_reduce256PKfS0_Pfii,@"STO_CUDA_ENTRY STV_DEFAULT"
_Z12my_reduce256PKfS0_Pfii:
.text._Z12my_reduce256PKfS0_Pfii:
        /* <DEDUP_REMOVED lines=96> */
[----:B------:R-:W0:Y:S01]  /*0600*/  LDS.64 R4, [UR4+0x400] ;  /* 0x00040004ff047984 */ /* 0x000e220008000a00 */
        /* <DEDUP_REMOVED lines=11> */
[----:B------:R-:W-:Y:S05]  /*06c0*/  CALL.REL.NOINC `($__internal_2_$__cuda_sm3x_div_rn_noftz_f32_slowpath) ;  /* 0x0000000000147944 */ /* 0x000fea0003c00000 */
[----:B------:R-:W-:-:S07]  /*06d0*/  IMAD.MOV.U32 R7, RZ, RZ, R0 ;  /* 0x000000ffff077224 */ /* 0x000fce00078e0000 */
.L_x_20:
[----:B------:R-:W0:Y:S02]  /*06e0*/  LDC.64 R4, c[0x0][0x390] ;  /* 0x0000e400ff047b82 */ /* 0x000e240000000a00 */
[----:B0-----:R-:W-:-:S05]  /*06f0*/  IMAD.WIDE.U32 R2, R2, 0x4, R4 ;  /* 0x0000000402027825 */ /* 0x001fca00078e0004 */
[----:B------:R-:W-:Y:S01]  /*0700*/  STG.E desc[UR8][R2.64], R7 ;  /* 0x0000000702007986 */ /* 0x000fe2000c101908 */
[----:B------:R-:W-:Y:S05]  /*0710*/  EXIT ;  /* 0x000000000000794d */ /* 0x000fea0003800000 */
        .weak           $__internal_2_$__cuda_sm3x_div_rn_noftz_f32_slowpath
        .type           $__internal_2_$__cuda_sm3x_div_rn_noftz_f32_slowpath,@function
        .size           $__internal_2_$__cuda_sm3x_div_rn_noftz_f32_slowpath,(.L_x_32 - $__internal_2_$__cuda_sm3x_div_rn_noftz_f32_slowpath)
$__internal_2_$__cuda_sm3x_div_rn_noftz_f32_slowpath:
        /* <DEDUP_REMOVED lines=33> */
[----:B------:R-:W-:-:S03]  /*0930*/  @!P1 FFMA R8, R3, 1.84467440737095516160e+19, RZ ;  /* 0x5f80000003089823 */ /* 0x000fc600000000ff */
[----:B------:R-:W-:-:S07]  /*0940*/  @!P1 IADD3 R9, PT, PT, R9, 0x40, RZ ;  /* 0x0000004009099810 */ /* 0x000fce0007ffe0ff */
.L_x_21:
        /* <DEDUP_REMOVED lines=34> */
[----:B------:R-:W-:Y:S01]  /*0b70*/  IADD3 R8, PT, PT, R9, 0x20, RZ ;  /* 0x0000002009087810 */ /* 0x000fe20007ffe0ff */
[----:B------:R-:W-:Y:S01]  /*0b80*/  IMAD.MOV R7, RZ, RZ, -R9 ;  /* 0x000000ffff077224 */ /* 0x000fe200078e0a09 */
[----:B------:R-:W-:-:S02]  /*0b90*/  LOP3.LUT R5, R5, 0x800000, RZ, 0xfc, !PT ;  /* 0x0080000005057812 */ /* 0x000fc400078efcff */
[----:B------:R-:W-:Y:S02]  /*0ba0*/  FSETP.NEU.FTZ.AND P0, PT, R3, R6, PT ;  /* 0x000000060300720b */ /* 0x000fe40003f1d000 */
[----:B------:R-:W-:Y:S02]  /*0bb0*/  SHF.L.U32 R8, R5, R8, RZ ;  /* 0x0000000805087219 */ /* 0x000fe400000006ff */
[----:B------:R-:W-:Y:S02]  /*0bc0*/  SEL R6, R7, RZ, P2 ;  /* 0x000000ff07067207 */ /* 0x000fe40001000000 */
[----:B------:R-:W-:Y:S02]  /*0bd0*/  ISETP.NE.AND P1, PT, R8, RZ, P1 ;  /* 0x000000ff0800720c */ /* 0x000fe40000f25270 */
[----:B------:R-:W-:Y:S02]  /*0be0*/  SHF.R.U32.HI R6, RZ, R6, R5 ;  /* 0x00000006ff067219 */ /* 0x000fe40000011605 */
[----:B------:R-:W-:-:S02]  /*0bf0*/  PLOP3.LUT P0, PT, P0, P1, PT, 0xf8, 0x8f ;  /* 0x00000000008f781c */ /* 0x000fc40000703f70 */
[----:B------:R-:W-:Y:S02]  /*0c00*/  SHF.R.U32.HI R8, RZ, 0x1, R6 ;  /* 0x00000001ff087819 */ /* 0x000fe40000011606 */
[----:B------:R-:W-:-:S04]  /*0c10*/  SEL R3, RZ, 0x1, !P0 ;  /* 0x00000001ff037807 */ /* 0x000fc80004000000 */
[----:B------:R-:W-:-:S04]  /*0c20*/  LOP3.LUT R3, R3, 0x1, R8, 0xf8, !PT ;  /* 0x0000000103037812 */ /* 0x000fc800078ef808 */
[----:B------:R-:W-:-:S05]  /*0c30*/  LOP3.LUT R3, R3, R6, RZ, 0xc0, !PT ;  /* 0x0000000603037212 */ /* 0x000fca00078ec0ff */
[----:B------:R-:W-:-:S05]  /*0c40*/  IMAD.IADD R3, R8, 0x1, R3 ;  /* 0x0000000108037824 */ /* 0x000fca00078e0203 */
[----:B------:R-:W-:Y:S01]  /*0c50*/  LOP3.LUT R0, R3, R0, RZ, 0xfc, !PT ;  /* 0x0000000003007212 */ /* 0x000fe200078efcff */
[----:B------:R-:W-:Y:S06]  /*0c60*/  BRA `(.L_x_28) ;  /* 0x0000000000347947 */ /* 0x000fec0003800000 */
.L_x_27:
[----:B------:R-:W-:-:S04]  /*0c70*/  LOP3.LUT R0, R0, 0x80000000, RZ, 0xc0, !PT ;  /* 0x8000000000007812 */ /* 0x000fc800078ec0ff */
[----:B------:R-:W-:Y:S01]  /*0c80*/  LOP3.LUT R0, R0, 0x7f800000, RZ, 0xfc, !PT ;  /* 0x7f80000000007812 */ /* 0x000fe200078efcff */
[----:B------:R-:W-:Y:S06]  /*0c90*/  BRA `(.L_x_28) ;  /* 0x0000000000287947 */ /* 0x000fec0003800000 */
.L_x_26:
[----:B------:R-:W-:Y:S01]  /*0ca0*/  IMAD R0, R6, 0x800000, R0 ;  /* 0x0080000006007824 */ /* 0x000fe200078e0200 */
[----:B------:R-:W-:Y:S06]  /*0cb0*/  BRA `(.L_x_28) ;  /* 0x0000000000207947 */ /* 0x000fec0003800000 */
.L_x_25:
[----:B------:R-:W-:-:S04]  /*0cc0*/  LOP3.LUT R0, R8, 0x80000000, R7, 0x48, !PT ;  /* 0x8000000008007812 */ /* 0x000fc800078e4807 */
[----:B------:R-:W-:Y:S01]  /*0cd0*/  LOP3.LUT R0, R0, 0x7f800000, RZ, 0xfc, !PT ;  /* 0x7f80000000007812 */ /* 0x000fe200078efcff */
[----:B------:R-:W-:Y:S06]  /*0ce0*/  BRA `(.L_x_28) ;  /* 0x0000000000147947 */ /* 0x000fec0003800000 */
.L_x_24:
[----:B------:R-:W-:Y:S01]  /*0cf0*/  LOP3.LUT R0, R8, 0x80000000, R7, 0x48, !PT ;  /* 0x8000000008007812 */ /* 0x000fe200078e4807 */
[----:B------:R-:W-:Y:S06]  /*0d00*/  BRA `(.L_x_28) ;  /* 0x00000000000c7947 */ /* 0x000fec0003800000 */
.L_x_23:
[----:B------:R-:W0:Y:S01]  /*0d10*/  MUFU.RSQ R0, -QNAN ;  /* 0xffc0000000007908 */ /* 0x000e220000001400 */
[----:B------:R-:W-:Y:S05]  /*0d20*/  BRA `(.L_x_28) ;  /* 0x0000000000047947 */ /* 0x000fea0003800000 */
.L_x_22:
[----:B------:R-:W-:-:S07]  /*0d30*/  FADD.FTZ R0, R0, R3 ;  /* 0x0000000300007221 */ /* 0x000fce0000010000 */
.L_x_28:
[----:B------:R-:W-:-:S04]  /*0d40*/  IMAD.MOV.U32 R5, RZ, RZ, 0x0 ;  /* 0x00000000ff057424 */ /* 0x000fc800078e00ff */
[----:B0-----:R-:W-:Y:S05]  /*0d50*/  RET.REL.NODEC R4 `(_Z12my_reduce256PKfS0_Pfii) ;  /* 0xfffffff004a87950 */ /* 0x001fea0003c3ffff */
.L_x_29:
        /* <DEDUP_REMOVED lines=10> */
.L_x_32:


//--------------------- .nv.shared._Z11my_reduce16PKfS0_Pfii --------------------------
	.section	.nv.shared._Z11my_reduce16PKfS0_Pfii,"aw",@nobits
	.sectionflags	@""
	.align	4
.nv.shared._Z11my_reduce16PKfS0_Pfii:
	.zero		1152


//--------------------- .nv.shared.reserved.0     --------------------------
	.section	.nv.shared.reserved.0,"aw",@nobits
	.weak		__nv_reservedSMEM_offset_0_alias
	.size		__nv_reservedSMEM_offset_0_alias, 0, 64
	.other		__nv_reservedSMEM_offset_0_alias,@"STO_CUDA_RESERVED_SHARED STV_DEFAULT"
__nv_reservedSMEM_offset_0_alias:
	.zero		0
	.zero		64


//--------------------- .nv.shared._Z11my_reduce64PKfS0_Pfii --------------------------
	.section	.nv.shared._Z11my_reduce64PKfS0_Pfii,"aw",@nobits
	.sectionflags	@""
	.align	4
.nv.shared._Z11my_reduce64PKfS0_Pfii:
	.zero		1536


//--------------------- .nv.shared._Z12my_reduce256PKfS0_Pfii --------------------------
	.section	.nv.shared._Z12my_reduce256PKfS0_Pfii,"aw",@nobits
	.sectionflags	@""
	.align	4
.nv.shared._Z12my_reduce256PKfS0_Pfii:
	.zero		3072


//--------------------- .nv.constant0._Z11my_reduce16PKfS0_Pfii --------------------------
	.section	.nv.constant0._Z11my_reduce16PKfS0_Pfii,"a",@progbits
	.sectionflags	@""
	.align	4
.nv.constant0._Z11my_reduce16PKfS0_Pfii:
	.zero		928


//--------------------- .nv.constant0._Z11my_reduce64PKfS0_Pfii --------------------------
	.section	.nv.constant0._Z11my_reduce64PKfS0_Pfii,"a",@progbits
	.sectionflags	@""
	.align	4
.nv.constant0._Z11my_reduce64PKfS0_Pfii:
	.zero		928


//--------------------- .nv.constant0._Z12my_reduce256PKfS0_Pfii --------------------------
	.section	.nv.constant0._Z12my_reduce256PKfS0_Pfii,"a",@progbits
	.sectionflags	@""
	.align	4
.nv.constant0._Z12my_reduce256PKfS0_Pfii:
	.zero		928


//--------------------- SYMBOLS --------------------------

	.type		.nv.reservedSmem.offset0,@object
	.size		.nv.reservedSmem.offset0,0x4
	.type		.nv.reservedSmem.cap,@object
	.size		.nv.reservedSmem.cap,0x4
